//
// Generated by NVIDIA NVVM Compiler
//
// Compiler Build ID: CL-36424714
// Cuda compilation tools, release 13.0, V13.0.88
// Based on NVVM 20.0.0
//

.version 9.0
.target sm_100
.address_size 64

	// .globl	_Z6updatePfii
.global .align 4 .b8 __cudart_i2opi_f[24] = {65, 144, 67, 60, 153, 149, 98, 219, 192, 221, 52, 245, 209, 87, 39, 252, 41, 21, 68, 78, 110, 131, 249, 162};

.visible .entry _Z6updatePfii(
	.param .u64 .ptr .align 1 _Z6updatePfii_param_0,
	.param .u32 _Z6updatePfii_param_1,
	.param .u32 _Z6updatePfii_param_2
)
{
	.local .align 4 .b8 	__local_depot0[28];
	.reg .b64 	%SP;
	.reg .b64 	%SPL;
	.reg .pred 	%p<18>;
	.reg .b32 	%r<60>;
	.reg .b32 	%f<72>;
	.reg .b64 	%rd<25>;
	.reg .b64 	%fd<3>;

	mov.u64 	%SPL, __local_depot0;
	ld.param.u64 	%rd9, [_Z6updatePfii_param_0];
	ld.param.u32 	%r25, [_Z6updatePfii_param_1];
	ld.param.u32 	%r26, [_Z6updatePfii_param_2];
	add.u64 	%rd1, %SPL, 0;
	mov.u32 	%r1, %tid.x;
	mov.u32 	%r27, %ctaid.x;
	mov.u32 	%r28, %ntid.x;
	mul.lo.s32 	%r2, %r27, %r28;
	add.s32 	%r29, %r1, %r2;
	add.s32 	%r3, %r29, 1;
	setp.gt.s32 	%p2, %r3, %r25;
	@%p2 bra 	$L__BB0_17;
	add.s32 	%r30, %r25, -1;
	cvt.rn.f32.s32 	%f19, %r30;
	cvt.rn.f32.s32 	%f20, %r29;
	div.rn.f32 	%f21, %f20, %f19;
	mul.f32 	%f1, %f21, 0f40C90FDB;
	mul.f32 	%f22, %f1, 0f3F22F983;
	cvt.rni.s32.f32 	%r57, %f22;
	cvt.rn.f32.s32 	%f23, %r57;
	fma.rn.f32 	%f24, %f23, 0fBFC90FDA, %f1;
	fma.rn.f32 	%f25, %f23, 0fB3A22168, %f24;
	fma.rn.f32 	%f63, %f23, 0fA7C234C5, %f25;
	abs.f32 	%f3, %f1;
	setp.ltu.f32 	%p3, %f3, 0f47CE4780;
	@%p3 bra 	$L__BB0_9;
	setp.neu.f32 	%p4, %f3, 0f7F800000;
	@%p4 bra 	$L__BB0_4;
	mov.f32 	%f28, 0f00000000;
	mul.rn.f32 	%f63, %f1, %f28;
	mov.b32 	%r57, 0;
	bra.uni 	$L__BB0_9;
$L__BB0_4:
	mov.b32 	%r5, %f1;
	shl.b32 	%r33, %r5, 8;
	or.b32  	%r6, %r33, -2147483648;
	mov.b64 	%rd24, 0;
	mov.b32 	%r54, 0;
	mov.u64 	%rd22, __cudart_i2opi_f;
	mov.u64 	%rd23, %rd1;
$L__BB0_5:
	.pragma "nounroll";
	ld.global.nc.u32 	%r34, [%rd22];
	mad.wide.u32 	%rd13, %r34, %r6, %rd24;
	shr.u64 	%rd24, %rd13, 32;
	st.local.u32 	[%rd23], %rd13;
	add.s32 	%r54, %r54, 1;
	add.s64 	%rd23, %rd23, 4;
	add.s64 	%rd22, %rd22, 4;
	setp.ne.s32 	%p5, %r54, 6;
	@%p5 bra 	$L__BB0_5;
	shr.u32 	%r35, %r5, 23;
	st.local.u32 	[%rd1+24], %rd24;
	and.b32  	%r9, %r35, 31;
	and.b32  	%r36, %r35, 224;
	add.s32 	%r37, %r36, -128;
	shr.u32 	%r38, %r37, 5;
	mul.wide.u32 	%rd14, %r38, 4;
	sub.s64 	%rd8, %rd1, %rd14;
	ld.local.u32 	%r55, [%rd8+24];
	ld.local.u32 	%r56, [%rd8+20];
	setp.eq.s32 	%p6, %r9, 0;
	@%p6 bra 	$L__BB0_8;
	shf.l.wrap.b32 	%r55, %r56, %r55, %r9;
	ld.local.u32 	%r39, [%rd8+16];
	shf.l.wrap.b32 	%r56, %r39, %r56, %r9;
$L__BB0_8:
	shr.u32 	%r40, %r55, 30;
	shf.l.wrap.b32 	%r41, %r56, %r55, 2;
	shl.b32 	%r42, %r56, 2;
	shr.u32 	%r43, %r41, 31;
	add.s32 	%r44, %r43, %r40;
	neg.s32 	%r45, %r44;
	setp.lt.s32 	%p7, %r5, 0;
	selp.b32 	%r57, %r45, %r44, %p7;
	xor.b32  	%r46, %r41, %r5;
	shr.s32 	%r47, %r41, 31;
	xor.b32  	%r48, %r47, %r41;
	xor.b32  	%r49, %r47, %r42;
	cvt.u64.u32 	%rd15, %r48;
	shl.b64 	%rd16, %rd15, 32;
	cvt.u64.u32 	%rd17, %r49;
	or.b64  	%rd18, %rd16, %rd17;
	cvt.rn.f64.s64 	%fd1, %rd18;
	mul.f64 	%fd2, %fd1, 0d3BF921FB54442D19;
	cvt.rn.f32.f64 	%f26, %fd2;
	neg.f32 	%f27, %f26;
	setp.lt.s32 	%p8, %r46, 0;
	selp.f32 	%f63, %f27, %f26, %p8;
$L__BB0_9:
	mul.rn.f32 	%f29, %f63, %f63;
	and.b32  	%r51, %r57, 1;
	setp.eq.b32 	%p9, %r51, 1;
	selp.f32 	%f30, 0f3F800000, %f63, %p9;
	fma.rn.f32 	%f31, %f29, %f30, 0f00000000;
	fma.rn.f32 	%f32, %f29, 0f37CBAC00, 0fBAB607ED;
	selp.f32 	%f33, %f32, 0fB94D4153, %p9;
	selp.f32 	%f34, 0f3D2AAABB, 0f3C0885E4, %p9;
	fma.rn.f32 	%f35, %f33, %f29, %f34;
	selp.f32 	%f36, 0fBEFFFFFF, 0fBE2AAAA8, %p9;
	fma.rn.f32 	%f37, %f35, %f29, %f36;
	fma.rn.f32 	%f38, %f37, %f31, %f30;
	and.b32  	%r52, %r57, 2;
	setp.eq.s32 	%p10, %r52, 0;
	mov.f32 	%f39, 0f00000000;
	sub.f32 	%f40, %f39, %f38;
	selp.f32 	%f71, %f38, %f40, %p10;
	setp.lt.s32 	%p11, %r26, 1;
	@%p11 bra 	$L__BB0_16;
	setp.eq.s32 	%p12, %r3, 1;
	setp.eq.s32 	%p13, %r3, %r25;
	or.pred  	%p1, %p12, %p13;
	and.b32  	%r18, %r26, 3;
	setp.lt.u32 	%p14, %r26, 4;
	mov.f32 	%f67, %f71;
	@%p14 bra 	$L__BB0_13;
	and.b32  	%r53, %r26, 2147483644;
	neg.s32 	%r58, %r53;
	mov.f32 	%f67, %f71;
$L__BB0_12:
	add.f32 	%f42, %f71, %f71;
	sub.f32 	%f43, %f42, %f67;
	mul.f32 	%f44, %f42, 0f3DB851EC;
	sub.f32 	%f45, %f43, %f44;
	selp.f32 	%f46, 0f00000000, %f45, %p1;
	add.f32 	%f47, %f46, %f46;
	sub.f32 	%f48, %f47, %f71;
	mul.f32 	%f49, %f47, 0f3DB851EC;
	sub.f32 	%f50, %f48, %f49;
	selp.f32 	%f51, 0f00000000, %f50, %p1;
	add.f32 	%f52, %f51, %f51;
	sub.f32 	%f53, %f52, %f46;
	mul.f32 	%f54, %f52, 0f3DB851EC;
	sub.f32 	%f55, %f53, %f54;
	selp.f32 	%f67, 0f00000000, %f55, %p1;
	add.f32 	%f56, %f67, %f67;
	sub.f32 	%f57, %f56, %f51;
	mul.f32 	%f58, %f56, 0f3DB851EC;
	sub.f32 	%f59, %f57, %f58;
	selp.f32 	%f71, 0f00000000, %f59, %p1;
	add.s32 	%r58, %r58, 4;
	setp.ne.s32 	%p15, %r58, 0;
	@%p15 bra 	$L__BB0_12;
$L__BB0_13:
	setp.eq.s32 	%p16, %r18, 0;
	@%p16 bra 	$L__BB0_16;
	neg.s32 	%r59, %r18;
$L__BB0_15:
	.pragma "nounroll";
	mov.f32 	%f16, %f71;
	add.f32 	%f60, %f16, %f16;
	sub.f32 	%f61, %f60, %f67;
	fma.rn.f32 	%f62, %f60, 0fBDB851EC, %f61;
	selp.f32 	%f71, 0f00000000, %f62, %p1;
	add.s32 	%r59, %r59, 1;
	setp.ne.s32 	%p17, %r59, 0;
	mov.f32 	%f67, %f16;
	@%p17 bra 	$L__BB0_15;
$L__BB0_16:
	cvta.to.global.u64 	%rd19, %rd9;
	mul.wide.s32 	%rd20, %r3, 4;
	add.s64 	%rd21, %rd19, %rd20;
	st.global.f32 	[%rd21], %f71;
$L__BB0_17:
	ret;

}


// ===== COMPILED SASS (sm_100) =====

	.target	sm_100

	.elftype	@"ET_EXEC"


//--------------------- .note.nv.tkinfo           --------------------------
	.section	.note.nv.tkinfo,"",@"SHT_NOTE"
	.sectionflags	@"SHF_NOTE_NV_TKINFO"
	.tkinfo
        /*0018*/ 	.word	0x00000002
        /*0030*/ 	.string	""
        /*0030*/ 	.string	"ptxas"
        /*0030*/ 	.string	"Cuda compilation tools, release 13.0, V13.0.88"
        /*0030*/ 	.string	"Build cuda_13.0.r13.0/compiler.36424714_0"
        /*0030*/ 	.string	"-arch sm_100 -m 64 "



//--------------------- .note.nv.cuinfo           --------------------------
	.section	.note.nv.cuinfo,"",@"SHT_NOTE"
	.sectionflags	@"SHF_NOTE_NV_CUINFO"
        /*0018*/ 	.short	0x0002
        /*001a*/ 	.short	0x0064
        /*001c*/ 	.short	0x0082
	.zero		2


//--------------------- .nv.info                  --------------------------
	.section	.nv.info,"",@"SHT_CUDA_INFO"
	.align	4


	//----- nvinfo : EIATTR_REGCOUNT
	.align		4
        /*0000*/ 	.byte	0x04, 0x2f
        /*0002*/ 	.short	(.L_2 - .L_1)
	.align		4
.L_1:
        /*0004*/ 	.word	index@(_Z6updatePfii)
        /*0008*/ 	.word	0x00000010


	//----- nvinfo : EIATTR_FRAME_SIZE
	.align		4
.L_2:
        /*000c*/ 	.byte	0x04, 0x11
        /*000e*/ 	.short	(.L_4 - .L_3)
	.align		4
.L_3:
        /*0010*/ 	.word	index@($__internal_0_$__cuda_sm3x_div_rn_noftz_f32_slowpath)
        /*0014*/ 	.word	0x00000020


	//----- nvinfo : EIATTR_FRAME_SIZE
	.align		4
.L_4:
        /*0018*/ 	.byte	0x04, 0x11
        /*001a*/ 	.short	(.L_6 - .L_5)
	.align		4
.L_5:
        /*001c*/ 	.word	index@(_Z6updatePfii)
        /*0020*/ 	.word	0x00000020


	//----- nvinfo : EIATTR_MIN_STACK_SIZE
	.align		4
.L_6:
        /*0024*/ 	.byte	0x04, 0x12
        /*0026*/ 	.short	(.L_8 - .L_7)
	.align		4
.L_7:
        /*0028*/ 	.word	index@(_Z6updatePfii)
        /*002c*/ 	.word	0x00000020
.L_8:


//--------------------- .nv.compat                --------------------------
	.section	.nv.compat,"",@"SHT_CUDA_COMPAT_INFO"
	.align	4
        /*0000*/ 	.byte	0x02, 0x09, 0x00, 0x00, 0x02, 0x02, 0x01, 0x00, 0x02, 0x05, 0x05, 0x00, 0x03, 0x07, 0x01, 0x01
        /*0010*/ 	.byte	0x02, 0x03, 0x00, 0x00, 0x02, 0x06, 0x01, 0x00, 0x04, 0x0b, 0x08, 0x00, 0x01, 0x00, 0x00, 0x00
        /*0020*/ 	.byte	0x00, 0x00, 0x00, 0x00


//--------------------- .nv.info._Z6updatePfii    --------------------------
	.section	.nv.info._Z6updatePfii,"",@"SHT_CUDA_INFO"
	.sectionflags	@""
	.align	4


	//----- nvinfo : EIATTR_CUDA_API_VERSION
	.align		4
        /*0000*/ 	.byte	0x04, 0x37
        /*0002*/ 	.short	(.L_10 - .L_9)
.L_9:
        /*0004*/ 	.word	0x00000082


	//----- nvinfo : EIATTR_KPARAM_INFO
	.align		4
.L_10:
        /*0008*/ 	.byte	0x04, 0x17
        /*000a*/ 	.short	(.L_12 - .L_11)
.L_11:
        /*000c*/ 	.word	0x00000000
        /*0010*/ 	.short	0x0002
        /*0012*/ 	.short	0x000c
        /*0014*/ 	.byte	0x00, 0xf0, 0x11, 0x00


	//----- nvinfo : EIATTR_KPARAM_INFO
	.align		4
.L_12:
        /*0018*/ 	.byte	0x04, 0x17
        /*001a*/ 	.short	(.L_14 - .L_13)
.L_13:
        /*001c*/ 	.word	0x00000000
        /*0020*/ 	.short	0x0001
        /*0022*/ 	.short	0x0008
        /*0024*/ 	.byte	0x00, 0xf0, 0x11, 0x00


	//----- nvinfo : EIATTR_KPARAM_INFO
	.align		4
.L_14:
        /*0028*/ 	.byte	0x04, 0x17
        /*002a*/ 	.short	(.L_16 - .L_15)
.L_15:
        /*002c*/ 	.word	0x00000000
        /*0030*/ 	.short	0x0000
        /*0032*/ 	.short	0x0000
        /*0034*/ 	.byte	0x00, 0xf5, 0x21, 0x00


	//----- nvinfo : EIATTR_SPARSE_MMA_MASK
	.align		4
.L_16:
        /*0038*/ 	.byte	0x03, 0x50
        /*003a*/ 	.short	0x0000


	//----- nvinfo : EIATTR_MAXREG_COUNT
	.align		4
        /*003c*/ 	.byte	0x03, 0x1b
        /*003e*/ 	.short	0x00ff


	//----- nvinfo : EIATTR_MERCURY_ISA_VERSION
	.align		4
        /*0040*/ 	.byte	0x03, 0x5f
        /*0042*/ 	.short	0x0101


	//----- nvinfo : EIATTR_VRC_CTA_INIT_COUNT
	.align		4
        /*0044*/ 	.byte	0x02, 0x4a
	.zero		1
	.zero		1


	//----- nvinfo : EIATTR_EXIT_INSTR_OFFSETS
	.align		4
        /*0048*/ 	.byte	0x04, 0x1c
        /*004a*/ 	.short	(.L_18 - .L_17)


	//   ....[0]....
.L_17:
        /*004c*/ 	.word	0x00000090


	//   ....[1]....
        /*0050*/ 	.word	0x000009c0


	//----- nvinfo : EIATTR_CRS_STACK_SIZE
	.align		4
.L_18:
        /*0054*/ 	.byte	0x04, 0x1e
        /*0056*/ 	.short	(.L_20 - .L_19)
.L_19:
        /*0058*/ 	.word	0x00000000


	//----- nvinfo : EIATTR_CBANK_PARAM_SIZE
	.align		4
.L_20:
        /*005c*/ 	.byte	0x03, 0x19
        /*005e*/ 	.short	0x0010


	//----- nvinfo : EIATTR_PARAM_CBANK
	.align		4
        /*0060*/ 	.byte	0x04, 0x0a
        /*0062*/ 	.short	(.L_22 - .L_21)
	.align		4
.L_21:
        /*0064*/ 	.word	index@(.nv.constant0._Z6updatePfii)
        /*0068*/ 	.short	0x0380
        /*006a*/ 	.short	0x0010


	//----- nvinfo : EIATTR_SW_WAR
	.align		4
.L_22:
        /*006c*/ 	.byte	0x04, 0x36
        /*006e*/ 	.short	(.L_24 - .L_23)
.L_23:
        /*0070*/ 	.word	0x00000008
.L_24:


//--------------------- .nv.callgraph             --------------------------
	.section	.nv.callgraph,"",@"SHT_CUDA_CALLGRAPH"
	.align	4
	.sectionentsize	8
	.align		4
        /*0000*/ 	.word	0x00000000
	.align		4
        /*0004*/ 	.word	0xffffffff
	.align		4
        /*0008*/ 	.word	0x00000000
	.align		4
        /*000c*/ 	.word	0xfffffffe
	.align		4
        /*0010*/ 	.word	0x00000000
	.align		4
        /*0014*/ 	.word	0xfffffffd
	.align		4
        /*0018*/ 	.word	0x00000000
	.align		4
        /*001c*/ 	.word	0xfffffffc


//--------------------- .nv.constant4             --------------------------
	.section	.nv.constant4,"a",@progbits
	.align	8
	.align		8
.nv.constant4:
        /*0000*/ 	.dword	__cudart_i2opi_f


//--------------------- .text._Z6updatePfii       --------------------------
	.section	.text._Z6updatePfii,"ax",@progbits
	.align	128
        .global         _Z6updatePfii
        .type           _Z6updatePfii,@function
        .size           _Z6updatePfii,(.L_x_21 - _Z6updatePfii)
        .other          _Z6updatePfii,@"STO_CUDA_ENTRY STV_DEFAULT"
_Z6updatePfii:
.text._Z6updatePfii:
[----:B------:R-:W0:Y:S01]  /*0000*/  LDC R1, c[0x0][0x37c] ;  /* 0x0000df00ff017b82 */ /* 0x000e220000000800 */
[----:B------:R-:W1:Y:S07]  /*0010*/  S2R R0, SR_TID.X ;  /* 0x0000000000007919 */ /* 0x000e6e0000002100 */
[----:B------:R-:W1:Y:S01]  /*0020*/  S2UR UR5, SR_CTAID.X ;  /* 0x00000000000579c3 */ /* 0x000e620000002500 */
[----:B------:R-:W2:Y:S01]  /*0030*/  LDCU UR4, c[0x0][0x388] ;  /* 0x00007100ff0477ac */ /* 0x000ea20008000800 */
[----:B0-----:R-:W-:-:S06]  /*0040*/  VIADD R1, R1, 0xffffffe0 ;  /* 0xffffffe001017836 */ /* 0x001fcc0000000000 */
[----:B------:R-:W1:Y:S02]  /*0050*/  LDC R3, c[0x0][0x360] ;  /* 0x0000d800ff037b82 */ /* 0x000e640000000800 */
[----:B-1----:R-:W-:-:S04]  /*0060*/  IMAD R0, R3, UR5, R0 ;  /* 0x0000000503007c24 */ /* 0x002fc8000f8e0200 */
[----:B------:R-:W-:-:S05]  /*0070*/  VIADD R5, R0, 0x1 ;  /* 0x0000000100057836 */ /* 0x000fca0000000000 */
[----:B--2---:R-:W-:-:S13]  /*0080*/  ISETP.GT.AND P0, PT, R5, UR4, PT ;  /* 0x0000000405007c0c */ /* 0x004fda000bf04270 */
[----:B------:R-:W-:Y:S05]  /*0090*/  @P0 EXIT ;  /* 0x000000000000094d */ /* 0x000fea0003800000 */
[----:B------:R-:W-:Y:S01]  /*00a0*/  UIADD3 UR4, UPT, UPT, UR4, -0x1, URZ ;  /* 0xffffffff04047890 */ /* 0x000fe2000fffe0ff */
[----:B------:R-:W-:Y:S01]  /*00b0*/  I2FP.F32.S32 R0, R0 ;  /* 0x0000000000007245 */ /* 0x000fe20000201400 */
[----:B------:R-:W-:Y:S04]  /*00c0*/  BSSY.RECONVERGENT B0, `(.L_x_0) ;  /* 0x000000d000007945 */ /* 0x000fe80003800200 */
[----:B------:R-:W-:-:S04]  /*00d0*/  I2FP.F32.S32 R3, UR4 ;  /* 0x0000000400037c45 */ /* 0x000fc80008201400 */
[----:B------:R-:W0:Y:S08]  /*00e0*/  MUFU.RCP R2, R3 ;  /* 0x0000000300027308 */ /* 0x000e300000001000 */
[----:B------:R-:W1:Y:S01]  /*00f0*/  FCHK P0, R0, R3 ;  /* 0x0000000300007302 */ /* 0x000e620000000000 */
[----:B0-----:R-:W-:-:S04]  /*0100*/  FFMA R7, -R3, R2, 1 ;  /* 0x3f80000003077423 */ /* 0x001fc80000000102 */
[----:B------:R-:W-:-:S04]  /*0110*/  FFMA R7, R2, R7, R2 ;  /* 0x0000000702077223 */ /* 0x000fc80000000002 */
[----:B------:R-:W-:-:S04]  /*0120*/  FFMA R2, R0, R7, RZ ;  /* 0x0000000700027223 */ /* 0x000fc800000000ff */
[----:B------:R-:W-:-:S04]  /*0130*/  FFMA R4, -R3, R2, R0 ;  /* 0x0000000203047223 */ /* 0x000fc80000000100 */
[----:B------:R-:W-:Y:S01]  /*0140*/  FFMA R7, R7, R4, R2 ;  /* 0x0000000407077223 */ /* 0x000fe20000000002 */
[----:B-1----:R-:W-:Y:S06]  /*0150*/  @!P0 BRA `(.L_x_1) ;  /* 0x00000000000c8947 */ /* 0x002fec0003800000 */
[----:B------:R-:W-:-:S07]  /*0160*/  MOV R2, 0x180 ;  /* 0x0000018000027802 */ /* 0x000fce0000000f00 */
[----:B------:R-:W-:Y:S05]  /*0170*/  CALL.REL.NOINC `($__internal_0_$__cuda_sm3x_div_rn_noftz_f32_slowpath) ;  /* 0x0000000800147944 */ /* 0x000fea0003c00000 */
[----:B------:R-:W-:-:S07]  /*0180*/  IMAD.MOV.U32 R7, RZ, RZ, R0 ;  /* 0x000000ffff077224 */ /* 0x000fce00078e0000 */
.L_x_1:
[----:B------:R-:W-:Y:S05]  /*0190*/  BSYNC.RECONVERGENT B0 ;  /* 0x0000000000007941 */ /* 0x000fea0003800200 */
.L_x_0:
[----:B------:R-:W-:Y:S01]  /*01a0*/  FMUL R7, R7, 6.2831854820251464844 ;  /* 0x40c90fdb07077820 */ /* 0x000fe20000400000 */
[----:B------:R-:W0:Y:S01]  /*01b0*/  LDCU.64 UR6, c[0x0][0x358] ;  /* 0x00006b00ff0677ac */ /* 0x000e220008000a00 */
[----:B------:R-:W-:Y:S02]  /*01c0*/  BSSY.RECONVERGENT B0, `(.L_x_2) ;  /* 0x0000040000007945 */ /* 0x000fe40003800200 */
[C---:B------:R-:W-:Y:S01]  /*01d0*/  FMUL R0, R7.reuse, 0.63661974668502807617 ;  /* 0x3f22f98307007820 */ /* 0x040fe20000400000 */
[----:B------:R-:W-:-:S05]  /*01e0*/  FSETP.GE.AND P0, PT, |R7|, 105615, PT ;  /* 0x47ce47800700780b */ /* 0x000fca0003f06200 */
[----:B------:R-:W1:Y:S02]  /*01f0*/  F2I.NTZ R0, R0 ;  /* 0x0000000000007305 */ /* 0x000e640000203100 */
[----:B-1----:R-:W-:-:S05]  /*0200*/  I2FP.F32.S32 R2, R0 ;  /* 0x0000000000027245 */ /* 0x002fca0000201400 */
[----:B------:R-:W-:-:S04]  /*0210*/  FFMA R3, R2, -1.5707962512969970703, R7 ;  /* 0xbfc90fda02037823 */ /* 0x000fc80000000007 */
[----:B------:R-:W-:-:S04]  /*0220*/  FFMA R3, R2, -7.5497894158615963534e-08, R3 ;  /* 0xb3a2216802037823 */ /* 0x000fc80000000003 */
[----:B------:R-:W-:Y:S01]  /*0230*/  FFMA R2, R2, -5.3903029534742383927e-15, R3 ;  /* 0xa7c234c502027823 */ /* 0x000fe20000000003 */
[----:B0-----:R-:W-:Y:S06]  /*0240*/  @!P0 BRA `(.L_x_3) ;  /* 0x0000000000dc8947 */ /* 0x001fec0003800000 */
[----:B------:R-:W-:-:S13]  /*0250*/  FSETP.NEU.AND P0, PT, |R7|, +INF , PT ;  /* 0x7f8000000700780b */ /* 0x000fda0003f0d200 */
[----:B------:R-:W-:Y:S01]  /*0260*/  @!P0 FMUL R2, RZ, R7 ;  /* 0x00000007ff028220 */ /* 0x000fe20000400000 */
[----:B------:R-:W-:Y:S01]  /*0270*/  @!P0 IMAD.MOV.U32 R0, RZ, RZ, RZ ;  /* 0x000000ffff008224 */ /* 0x000fe200078e00ff */
[----:B------:R-:W-:Y:S06]  /*0280*/  @!P0 BRA `(.L_x_3) ;  /* 0x0000000000cc8947 */ /* 0x000fec0003800000 */
[----:B------:R-:W-:Y:S01]  /*0290*/  IMAD.SHL.U32 R2, R7, 0x100, RZ ;  /* 0x0000010007027824 */ /* 0x000fe200078e00ff */
[----:B------:R-:W0:Y:S01]  /*02a0*/  LDCU.64 UR8, c[0x4][URZ] ;  /* 0x01000000ff0877ac */ /* 0x000e220008000a00 */
[----:B------:R-:W-:Y:S02]  /*02b0*/  IMAD.MOV.U32 R6, RZ, RZ, RZ ;  /* 0x000000ffff067224 */ /* 0x000fe400078e00ff */
[----:B------:R-:W-:Y:S01]  /*02c0*/  IMAD.MOV.U32 R0, RZ, RZ, R1 ;  /* 0x000000ffff007224 */ /* 0x000fe200078e0001 */
[----:B------:R-:W-:Y:S01]  /*02d0*/  LOP3.LUT R13, R2, 0x80000000, RZ, 0xfc, !PT ;  /* 0x80000000020d7812 */ /* 0x000fe200078efcff */
[----:B------:R-:W-:Y:S01]  /*02e0*/  UMOV UR5, URZ ;  /* 0x000000ff00057c82 */ /* 0x000fe20008000000 */
[----:B------:R-:W-:-:S05]  /*02f0*/  UMOV UR4, URZ ;  /* 0x000000ff00047c82 */ /* 0x000fca0008000000 */
.L_x_4:
[----:B0-----:R-:W-:Y:S02]  /*0300*/  IMAD.U32 R8, RZ, RZ, UR8 ;  /* 0x00000008ff087e24 */ /* 0x001fe4000f8e00ff */
[----:B------:R-:W-:-:S05]  /*0310*/  IMAD.U32 R9, RZ, RZ, UR9 ;  /* 0x00000009ff097e24 */ /* 0x000fca000f8e00ff */
[----:B------:R-:W2:Y:S01]  /*0320*/  LDG.E.CONSTANT R2, desc[UR6][R8.64] ;  /* 0x0000000608027981 */ /* 0x000ea2000c1e9900 */
[----:B------:R-:W-:Y:S02]  /*0330*/  UIADD3 UR8, UP0, UPT, UR8, 0x4, URZ ;  /* 0x0000000408087890 */ /* 0x000fe4000ff1e0ff */
[----:B------:R-:W-:Y:S02]  /*0340*/  UIADD3 UR4, UPT, UPT, UR4, 0x1, URZ ;  /* 0x0000000104047890 */ /* 0x000fe4000fffe0ff */
[----:B------:R-:W-:Y:S02]  /*0350*/  UIADD3.X UR9, UPT, UPT, URZ, UR9, URZ, UP0, !UPT ;  /* 0x00000009ff097290 */ /* 0x000fe400087fe4ff */
[----:B------:R-:W-:Y:S01]  /*0360*/  UISETP.NE.AND UP0, UPT, UR4, 0x6, UPT ;  /* 0x000000060400788c */ /* 0x000fe2000bf05270 */
[----:B--2---:R-:W-:-:S03]  /*0370*/  IMAD.WIDE.U32 R2, R2, R13, RZ ;  /* 0x0000000d02027225 */ /* 0x004fc600078e00ff */
[----:B------:R-:W-:-:S04]  /*0380*/  IADD3 R11, P0, PT, R2, R6, RZ ;  /* 0x00000006020b7210 */ /* 0x000fc80007f1e0ff */
[----:B------:R-:W-:Y:S01]  /*0390*/  IADD3.X R6, PT, PT, R3, UR5, RZ, P0, !PT ;  /* 0x0000000503067c10 */ /* 0x000fe200087fe4ff */
[----:B------:R0:W-:Y:S02]  /*03a0*/  STL [R0], R11 ;  /* 0x0000000b00007387 */ /* 0x0001e40000100800 */
[----:B0-----:R-:W-:Y:S01]  /*03b0*/  VIADD R0, R0, 0x4 ;  /* 0x0000000400007836 */ /* 0x001fe20000000000 */
[----:B------:R-:W-:Y:S06]  /*03c0*/  BRA.U UP0, `(.L_x_4) ;  /* 0xfffffffd00cc7547 */ /* 0x000fec000b83ffff */
[----:B------:R-:W-:Y:S01]  /*03d0*/  SHF.R.U32.HI R4, RZ, 0x17, R7 ;  /* 0x00000017ff047819 */ /* 0x000fe20000011607 */
[----:B------:R0:W-:Y:S03]  /*03e0*/  STL [R1+0x18], R6 ;  /* 0x0000180601007387 */ /* 0x0001e60000100800 */
[C---:B------:R-:W-:Y:S02]  /*03f0*/  LOP3.LUT R0, R4.reuse, 0xe0, RZ, 0xc0, !PT ;  /* 0x000000e004007812 */ /* 0x040fe400078ec0ff */
[----:B------:R-:W-:-:S03]  /*0400*/  LOP3.LUT P0, RZ, R4, 0x1f, RZ, 0xc0, !PT ;  /* 0x0000001f04ff7812 */ /* 0x000fc6000780c0ff */
[----:B------:R-:W-:-:S05]  /*0410*/  VIADD R0, R0, 0xffffff80 ;  /* 0xffffff8000007836 */ /* 0x000fca0000000000 */
[----:B------:R-:W-:-:S05]  /*0420*/  SHF.R.U32.HI R0, RZ, 0x5, R0 ;  /* 0x00000005ff007819 */ /* 0x000fca0000011600 */
[----:B------:R-:W-:-:S05]  /*0430*/  IMAD R10, R0, -0x4, R1 ;  /* 0xfffffffc000a7824 */ /* 0x000fca00078e0201 */
[----:B------:R-:W2:Y:S04]  /*0440*/  LDL R0, [R10+0x18] ;  /* 0x000018000a007983 */ /* 0x000ea80000100800 */
[----:B------:R-:W2:Y:S04]  /*0450*/  LDL R3, [R10+0x14] ;  /* 0x000014000a037983 */ /* 0x000ea80000100800 */
[----:B------:R-:W3:Y:S01]  /*0460*/  @P0 LDL R2, [R10+0x10] ;  /* 0x000010000a020983 */ /* 0x000ee20000100800 */
[----:B------:R-:W-:Y:S01]  /*0470*/  LOP3.LUT R4, R4, 0x1f, RZ, 0xc0, !PT ;  /* 0x0000001f04047812 */ /* 0x000fe200078ec0ff */
[----:B------:R-:W-:Y:S01]  /*0480*/  UMOV UR4, 0x54442d19 ;  /* 0x54442d1900047882 */ /* 0x000fe20000000000 */
[----:B------:R-:W-:-:S02]  /*0490*/  UMOV UR5, 0x3bf921fb ;  /* 0x3bf921fb00057882 */ /* 0x000fc40000000000 */
[-C--:B--2---:R-:W-:Y:S02]  /*04a0*/  @P0 SHF.L.W.U32.HI R0, R3, R4.reuse, R0 ;  /* 0x0000000403000219 */ /* 0x084fe40000010e00 */
[----:B---3--:R-:W-:Y:S02]  /*04b0*/  @P0 SHF.L.W.U32.HI R3, R2, R4, R3 ;  /* 0x0000000402030219 */ /* 0x008fe40000010e03 */
[----:B------:R-:W-:Y:S02]  /*04c0*/  ISETP.GE.AND P0, PT, R7, RZ, PT ;  /* 0x000000ff0700720c */ /* 0x000fe40003f06270 */
[C---:B------:R-:W-:Y:S01]  /*04d0*/  SHF.L.W.U32.HI R2, R3.reuse, 0x2, R0 ;  /* 0x0000000203027819 */ /* 0x040fe20000010e00 */
[----:B------:R-:W-:-:S03]  /*04e0*/  IMAD.SHL.U32 R3, R3, 0x4, RZ ;  /* 0x0000000403037824 */ /* 0x000fc600078e00ff */
[----:B------:R-:W-:Y:S02]  /*04f0*/  SHF.R.S32.HI R4, RZ, 0x1f, R2 ;  /* 0x0000001fff047819 */ /* 0x000fe40000011402 */
[----:B------:R-:W-:Y:S02]  /*0500*/  LOP3.LUT R7, R2, R7, RZ, 0x3c, !PT ;  /* 0x0000000702077212 */ /* 0x000fe400078e3cff */
[C---:B------:R-:W-:Y:S02]  /*0510*/  LOP3.LUT R8, R4.reuse, R3, RZ, 0x3c, !PT ;  /* 0x0000000304087212 */ /* 0x040fe400078e3cff */
[----:B------:R-:W-:Y:S02]  /*0520*/  LOP3.LUT R9, R4, R2, RZ, 0x3c, !PT ;  /* 0x0000000204097212 */ /* 0x000fe400078e3cff */
[----:B------:R-:W-:Y:S02]  /*0530*/  SHF.R.U32.HI R3, RZ, 0x1e, R0 ;  /* 0x0000001eff037819 */ /* 0x000fe40000011600 */
[----:B------:R-:W-:-:S02]  /*0540*/  ISETP.GE.AND P1, PT, R7, RZ, PT ;  /* 0x000000ff0700720c */ /* 0x000fc40003f26270 */
[----:B------:R-:W1:Y:S01]  /*0550*/  I2F.F64.S64 R8, R8 ;  /* 0x0000000800087312 */ /* 0x000e620000301c00 */
[----:B------:R-:W-:-:S05]  /*0560*/  LEA.HI R0, R2, R3, RZ, 0x1 ;  /* 0x0000000302007211 */ /* 0x000fca00078f08ff */
[----:B------:R-:W-:-:S04]  /*0570*/  IMAD.MOV R2, RZ, RZ, -R0 ;  /* 0x000000ffff027224 */ /* 0x000fc800078e0a00 */
[----:B------:R-:W-:Y:S01]  /*0580*/  @!P0 IMAD.MOV.U32 R0, RZ, RZ, R2 ;  /* 0x000000ffff008224 */ /* 0x000fe200078e0002 */
[----:B-1----:R-:W-:-:S10]  /*0590*/  DMUL R10, R8, UR4 ;  /* 0x00000004080a7c28 */ /* 0x002fd40008000000 */
[----:B------:R-:W1:Y:S02]  /*05a0*/  F2F.F32.F64 R10, R10 ;  /* 0x0000000a000a7310 */ /* 0x000e640000301000 */
[----:B01----:R-:W-:-:S07]  /*05b0*/  FSEL R2, -R10, R10, !P1 ;  /* 0x0000000a0a027208 */ /* 0x003fce0004800100 */
.L_x_3:
[----:B------:R-:W-:Y:S05]  /*05c0*/  BSYNC.RECONVERGENT B0 ;  /* 0x0000000000007941 */ /* 0x000fea0003800200 */
.L_x_2:
[----:B------:R-:W0:Y:S01]  /*05d0*/  LDCU UR5, c[0x0][0x38c] ;  /* 0x00007180ff0577ac */ /* 0x000e220008000800 */
[----:B------:R-:W-:Y:S01]  /*05e0*/  LOP3.LUT R6, R0, 0x1, RZ, 0xc0, !PT ;  /* 0x0000000100067812 */ /* 0x000fe200078ec0ff */
[----:B------:R-:W-:Y:S02]  /*05f0*/  IMAD.MOV.U32 R4, RZ, RZ, 0x37cbac00 ;  /* 0x37cbac00ff047424 */ /* 0x000fe400078e00ff */
[----:B------:R-:W-:Y:S01]  /*0600*/  FMUL R3, R2, R2 ;  /* 0x0000000202037220 */ /* 0x000fe20000400000 */
[----:B------:R-:W-:Y:S01]  /*0610*/  IMAD.MOV.U32 R7, RZ, RZ, 0x3effffff ;  /* 0x3effffffff077424 */ /* 0x000fe200078e00ff */
[----:B------:R-:W-:Y:S01]  /*0620*/  ISETP.NE.U32.AND P0, PT, R6, 0x1, PT ;  /* 0x000000010600780c */ /* 0x000fe20003f05070 */
[----:B------:R-:W-:Y:S02]  /*0630*/  IMAD.MOV.U32 R6, RZ, RZ, 0x3d2aaabb ;  /* 0x3d2aaabbff067424 */ /* 0x000fe400078e00ff */
[----:B------:R-:W-:Y:S01]  /*0640*/  FFMA R4, R3, R4, -0.0013887860113754868507 ;  /* 0xbab607ed03047423 */ /* 0x000fe20000000004 */
[----:B------:R-:W-:-:S02]  /*0650*/  LOP3.LUT P1, RZ, R0, 0x2, RZ, 0xc0, !PT ;  /* 0x0000000200ff7812 */ /* 0x000fc4000782c0ff */
[----:B------:R-:W-:Y:S02]  /*0660*/  FSEL R7, -R7, -0.16666662693023681641, !P0 ;  /* 0xbe2aaaa807077808 */ /* 0x000fe40004000100 */
[----:B------:R-:W-:Y:S02]  /*0670*/  FSEL R4, R4, -0.00019574658654164522886, !P0 ;  /* 0xb94d415304047808 */ /* 0x000fe40004000000 */
[----:B------:R-:W-:Y:S02]  /*0680*/  FSEL R6, R6, 0.0083327032625675201416, !P0 ;  /* 0x3c0885e406067808 */ /* 0x000fe40004000000 */
[----:B------:R-:W-:Y:S01]  /*0690*/  FSEL R0, R2, 1, P0 ;  /* 0x3f80000002007808 */ /* 0x000fe20000000000 */
[----:B0-----:R-:W-:Y:S02]  /*06a0*/  UISETP.GE.AND UP0, UPT, UR5, 0x1, UPT ;  /* 0x000000010500788c */ /* 0x001fe4000bf06270 */
[----:B------:R-:W-:-:S04]  /*06b0*/  FFMA R4, R3, R4, R6 ;  /* 0x0000000403047223 */ /* 0x000fc80000000006 */
[C---:B------:R-:W-:Y:S01]  /*06c0*/  FFMA R4, R3.reuse, R4, R7 ;  /* 0x0000000403047223 */ /* 0x040fe20000000007 */
[----:B------:R-:W-:-:S04]  /*06d0*/  FFMA R3, R3, R0, RZ ;  /* 0x0000000003037223 */ /* 0x000fc800000000ff */
[----:B------:R-:W-:-:S04]  /*06e0*/  FFMA R7, R3, R4, R0 ;  /* 0x0000000403077223 */ /* 0x000fc80000000000 */
[----:B------:R-:W-:Y:S01]  /*06f0*/  @P1 FADD R7, RZ, -R7 ;  /* 0x80000007ff071221 */ /* 0x000fe20000000000 */
[----:B------:R-:W-:Y:S06]  /*0700*/  BRA.U !UP0, `(.L_x_5) ;  /* 0x0000000108a07547 */ /* 0x000fec000b800000 */
[----:B------:R-:W0:Y:S01]  /*0710*/  LDCU UR8, c[0x0][0x388] ;  /* 0x00007100ff0877ac */ /* 0x000e220008000800 */
[----:B------:R-:W-:Y:S01]  /*0720*/  IMAD.MOV.U32 R0, RZ, RZ, R7 ;  /* 0x000000ffff007224 */ /* 0x000fe200078e0007 */
[----:B------:R-:W-:Y:S02]  /*0730*/  UISETP.GE.U32.AND UP1, UPT, UR5, 0x4, UPT ;  /* 0x000000040500788c */ /* 0x000fe4000bf26070 */
[----:B------:R-:W-:-:S04]  /*0740*/  ULOP3.LUT UR4, UR5, 0x3, URZ, 0xc0, !UPT ;  /* 0x0000000305047892 */ /* 0x000fc8000f8ec0ff */
[----:B------:R-:W-:Y:S01]  /*0750*/  UISETP.NE.AND UP0, UPT, UR4, URZ, UPT ;  /* 0x000000ff0400728c */ /* 0x000fe2000bf05270 */
[----:B0-----:R-:W-:-:S04]  /*0760*/  ISETP.NE.AND P0, PT, R5, UR8, PT ;  /* 0x0000000805007c0c */ /* 0x001fc8000bf05270 */
[----:B------:R-:W-:Y:S01]  /*0770*/  ISETP.EQ.OR P0, PT, R5, 0x1, !P0 ;  /* 0x000000010500780c */ /* 0x000fe20004702670 */
[----:B------:R-:W-:-:S12]  /*0780*/  BRA.U !UP1, `(.L_x_6) ;  /* 0x0000000109587547 */ /* 0x000fd8000b800000 */
[----:B------:R-:W-:Y:S01]  /*0790*/  ULOP3.LUT UR5, UR5, 0x7ffffffc, URZ, 0xc0, !UPT ;  /* 0x7ffffffc05057892 */ /* 0x000fe2000f8ec0ff */
[----:B------:R-:W-:-:S03]  /*07a0*/  IMAD.MOV.U32 R0, RZ, RZ, R7 ;  /* 0x000000ffff007224 */ /* 0x000fc600078e0007 */
[----:B------:R-:W-:-:S12]  /*07b0*/  UIADD3 UR5, UPT, UPT, -UR5, URZ, URZ ;  /* 0x000000ff05057290 */ /* 0x000fd8000fffe1ff */
.L_x_7:
[----:B------:R-:W-:Y:S01]  /*07c0*/  FADD R3, R7, R7 ;  /* 0x0000000707037221 */ /* 0x000fe20000000000 */
[----:B------:R-:W-:-:S03]  /*07d0*/  UIADD3 UR5, UPT, UPT, UR5, 0x4, URZ ;  /* 0x0000000405057890 */ /* 0x000fc6000fffe0ff */
[----:B------:R-:W-:Y:S01]  /*07e0*/  FADD R0, R3, -R0 ;  /* 0x8000000003007221 */ /* 0x000fe20000000000 */
[----:B------:R-:W-:-:S03]  /*07f0*/  UISETP.NE.AND UP1, UPT, UR5, URZ, UPT ;  /* 0x000000ff0500728c */ /* 0x000fc6000bf25270 */
[----:B------:R-:W-:-:S05]  /*0800*/  FFMA R0, R3, -0.090000003576278686523, R0 ;  /* 0xbdb851ec03007823 */ /* 0x000fca0000000000 */
[----:B------:R-:W-:-:S05]  /*0810*/  FSEL R0, R0, RZ, !P0 ;  /* 0x000000ff00007208 */ /* 0x000fca0004000000 */
[----:B------:R-:W-:-:S04]  /*0820*/  FADD R2, R0, R0 ;  /* 0x0000000000027221 */ /* 0x000fc80000000000 */
[----:B------:R-:W-:-:S04]  /*0830*/  FADD R7, R2, -R7 ;  /* 0x8000000702077221 */ /* 0x000fc80000000000 */
[----:B------:R-:W-:-:S05]  /*0840*/  FFMA R7, R2, -0.090000003576278686523, R7 ;  /* 0xbdb851ec02077823 */ /* 0x000fca0000000007 */
[----:B------:R-:W-:-:S05]  /*0850*/  FSEL R7, R7, RZ, !P0 ;  /* 0x000000ff07077208 */ /* 0x000fca0004000000 */
[----:B------:R-:W-:-:S04]  /*0860*/  FADD R3, R7, R7 ;  /* 0x0000000707037221 */ /* 0x000fc80000000000 */
[----:B------:R-:W-:-:S04]  /*0870*/  FADD R0, -R0, R3 ;  /* 0x0000000300007221 */ /* 0x000fc80000000100 */
[----:B------:R-:W-:-:S05]  /*0880*/  FFMA R0, R3, -0.090000003576278686523, R0 ;  /* 0xbdb851ec03007823 */ /* 0x000fca0000000000 */
[----:B------:R-:W-:-:S05]  /*0890*/  FSEL R0, R0, RZ, !P0 ;  /* 0x000000ff00007208 */ /* 0x000fca0004000000 */
[----:B------:R-:W-:-:S04]  /*08a0*/  FADD R2, R0, R0 ;  /* 0x0000000000027221 */ /* 0x000fc80000000000 */
[----:B------:R-:W-:-:S04]  /*08b0*/  FADD R7, -R7, R2 ;  /* 0x0000000207077221 */ /* 0x000fc80000000100 */
[----:B------:R-:W-:-:S05]  /*08c0*/  FFMA R7, R2, -0.090000003576278686523, R7 ;  /* 0xbdb851ec02077823 */ /* 0x000fca0000000007 */
[----:B------:R-:W-:Y:S01]  /*08d0*/  FSEL R7, R7, RZ, !P0 ;  /* 0x000000ff07077208 */ /* 0x000fe20004000000 */
[----:B------:R-:W-:Y:S06]  /*08e0*/  BRA.U UP1, `(.L_x_7) ;  /* 0xfffffffd01b47547 */ /* 0x000fec000b83ffff */
.L_x_6:
[----:B------:R-:W-:Y:S05]  /*08f0*/  BRA.U !UP0, `(.L_x_5) ;  /* 0x0000000108247547 */ /* 0x000fea000b800000 */
[----:B------:R-:W-:-:S12]  /*0900*/  UIADD3 UR4, UPT, UPT, -UR4, URZ, URZ ;  /* 0x000000ff04047290 */ /* 0x000fd8000fffe1ff */
.L_x_8:
[----:B------:R-:W-:Y:S01]  /*0910*/  UIADD3 UR4, UPT, UPT, UR4, 0x1, URZ ;  /* 0x0000000104047890 */ /* 0x000fe2000fffe0ff */
[----:B------:R-:W-:-:S03]  /*0920*/  FADD R3, R7, R7 ;  /* 0x0000000707037221 */ /* 0x000fc60000000000 */
[----:B------:R-:W-:Y:S01]  /*0930*/  UISETP.NE.AND UP0, UPT, UR4, URZ, UPT ;  /* 0x000000ff0400728c */ /* 0x000fe2000bf05270 */
[----:B------:R-:W-:Y:S01]  /*0940*/  FADD R2, R3, -R0 ;  /* 0x8000000003027221 */ /* 0x000fe20000000000 */
[----:B------:R-:W-:-:S03]  /*0950*/  MOV R0, R7 ;  /* 0x0000000700007202 */ /* 0x000fc60000000f00 */
[----:B------:R-:W-:-:S05]  /*0960*/  FFMA R7, R3, -0.090000003576278686523, R2 ;  /* 0xbdb851ec03077823 */ /* 0x000fca0000000002 */
[----:B------:R-:W-:Y:S01]  /*0970*/  FSEL R7, R7, RZ, !P0 ;  /* 0x000000ff07077208 */ /* 0x000fe20004000000 */
[----:B------:R-:W-:Y:S06]  /*0980*/  BRA.U UP0, `(.L_x_8) ;  /* 0xfffffffd00e07547 */ /* 0x000fec000b83ffff */
.L_x_5:
[----:B------:R-:W0:Y:S02]  /*0990*/  LDC.64 R2, c[0x0][0x380] ;  /* 0x0000e000ff027b82 */ /* 0x000e240000000a00 */
[----:B0-----:R-:W-:-:S05]  /*09a0*/  IMAD.WIDE R2, R5, 0x4, R2 ;  /* 0x0000000405027825 */ /* 0x001fca00078e0202 */
[----:B------:R-:W-:Y:S01]  /*09b0*/  STG.E desc[UR6][R2.64], R7 ;  /* 0x0000000702007986 */ /* 0x000fe2000c101906 */
[----:B------:R-:W-:Y:S05]  /*09c0*/  EXIT ;  /* 0x000000000000794d */ /* 0x000fea0003800000 */
        .weak           $__internal_0_$__cuda_sm3x_div_rn_noftz_f32_slowpath
        .type           $__internal_0_$__cuda_sm3x_div_rn_noftz_f32_slowpath,@function
        .size           $__internal_0_$__cuda_sm3x_div_rn_noftz_f32_slowpath,(.L_x_21 - $__internal_0_$__cuda_sm3x_div_rn_noftz_f32_slowpath)
$__internal_0_$__cuda_sm3x_div_rn_noftz_f32_slowpath:
[--C-:B------:R-:W-:Y:S01]  /*09d0*/  SHF.R.U32.HI R6, RZ, 0x17, R3.reuse ;  /* 0x00000017ff067819 */ /* 0x100fe20000011603 */
[----:B------:R-:W-:Y:S01]  /*09e0*/  BSSY.RECONVERGENT B1, `(.L_x_9) ;  /* 0x0000064000017945 */ /* 0x000fe20003800200 */
[--C-:B------:R-:W-:Y:S01]  /*09f0*/  SHF.R.U32.HI R4, RZ, 0x17, R0.reuse ;  /* 0x00000017ff047819 */ /* 0x100fe20000011600 */
[----:B------:R-:W-:Y:S01]  /*0a00*/  IMAD.MOV.U32 R7, RZ, RZ, R0 ;  /* 0x000000ffff077224 */ /* 0x000fe200078e0000 */
[----:B------:R-:W-:Y:S01]  /*0a10*/  LOP3.LUT R6, R6, 0xff, RZ, 0xc0, !PT ;  /* 0x000000ff06067812 */ /* 0x000fe200078ec0ff */
[----:B------:R-:W-:Y:S01]  /*0a20*/  IMAD.MOV.U32 R8, RZ, RZ, R3 ;  /* 0x000000ffff087224 */ /* 0x000fe200078e0003 */
[----:B------:R-:W-:-:S03]  /*0a30*/  LOP3.LUT R4, R4, 0xff, RZ, 0xc0, !PT ;  /* 0x000000ff04047812 */ /* 0x000fc600078ec0ff */
[----:B------:R-:W-:Y:S02]  /*0a40*/  VIADD R11, R6, 0xffffffff ;  /* 0xffffffff060b7836 */ /* 0x000fe40000000000 */
[----:B------:R-:W-:-:S03]  /*0a50*/  VIADD R10, R4, 0xffffffff ;  /* 0xffffffff040a7836 */ /* 0x000fc60000000000 */
[----:B------:R-:W-:-:S04]  /*0a60*/  ISETP.GT.U32.AND P0, PT, R11, 0xfd, PT ;  /* 0x000000fd0b00780c */ /* 0x000fc80003f04070 */
[----:B------:R-:W-:-:S13]  /*0a70*/  ISETP.GT.U32.OR P0, PT, R10, 0xfd, P0 ;  /* 0x000000fd0a00780c */ /* 0x000fda0000704470 */
[----:B------:R-:W-:Y:S01]  /*0a80*/  @!P0 IMAD.MOV.U32 R9, RZ, RZ, RZ ;  /* 0x000000ffff098224 */ /* 0x000fe200078e00ff */
[----:B------:R-:W-:Y:S06]  /*0a90*/  @!P0 BRA `(.L_x_10) ;  /* 0x00000000005c8947 */ /* 0x000fec0003800000 */
[----:B------:R-:W-:Y:S02]  /*0aa0*/  FSETP.GTU.FTZ.AND P0, PT, |R0|, +INF , PT ;  /* 0x7f8000000000780b */ /* 0x000fe40003f1c200 */
[----:B------:R-:W-:-:S04]  /*0ab0*/  FSETP.GTU.FTZ.AND P1, PT, |R3|, +INF , PT ;  /* 0x7f8000000300780b */ /* 0x000fc80003f3c200 */
[----:B------:R-:W-:-:S13]  /*0ac0*/  PLOP3.LUT P0, PT, P0, P1, PT, 0xf8, 0x8f ;  /* 0x00000000008f781c */ /* 0x000fda0000703f70 */
[----:B------:R-:W-:Y:S05]  /*0ad0*/  @P0 BRA `(.L_x_11) ;  /* 0x00000004004c0947 */ /* 0x000fea0003800000 */
[----:B------:R-:W-:-:S13]  /*0ae0*/  LOP3.LUT P0, RZ, R8, 0x7fffffff, R7, 0xc8, !PT ;  /* 0x7fffffff08ff7812 */ /* 0x000fda000780c807 */
[----:B------:R-:W-:Y:S05]  /*0af0*/  @!P0 BRA `(.L_x_12) ;  /* 0x00000004003c8947 */ /* 0x000fea0003800000 */
[C---:B------:R-:W-:Y:S02]  /*0b00*/  FSETP.NEU.FTZ.AND P2, PT, |R0|.reuse, +INF , PT ;  /* 0x7f8000000000780b */ /* 0x040fe40003f5d200 */
[----:B------:R-:W-:Y:S02]  /*0b10*/  FSETP.NEU.FTZ.AND P1, PT, |R3|, +INF , PT ;  /* 0x7f8000000300780b */ /* 0x000fe40003f3d200 */
[----:B------:R-:W-:-:S11]  /*0b20*/  FSETP.NEU.FTZ.AND P0, PT, |R0|, +INF , PT ;  /* 0x7f8000000000780b */ /* 0x000fd60003f1d200 */
[----:B------:R-:W-:Y:S05]  /*0b30*/  @!P1 BRA !P2, `(.L_x_12) ;  /* 0x00000004002c9947 */ /* 0x000fea0005000000 */
[----:B------:R-:W-:-:S04]  /*0b40*/  LOP3.LUT P2, RZ, R7, 0x7fffffff, RZ, 0xc0, !PT ;  /* 0x7fffffff07ff7812 */ /* 0x000fc8000784c0ff */
[----:B------:R-:W-:-:S13]  /*0b50*/  PLOP3.LUT P1, PT, P1, P2, PT, 0x2f, 0xf2 ;  /* 0x0000000000f2781c */ /* 0x000fda0000f24577 */
[----:B------:R-:W-:Y:S05]  /*0b60*/  @P1 BRA `(.L_x_13) ;  /* 0x0000000400181947 */ /* 0x000fea0003800000 */
[----:B------:R-:W-:-:S04]  /*0b70*/  LOP3.LUT P1, RZ, R8, 0x7fffffff, RZ, 0xc0, !PT ;  /* 0x7fffffff08ff7812 */ /* 0x000fc8000782c0ff */
[----:B------:R-:W-:-:S13]  /*0b80*/  PLOP3.LUT P0, PT, P0, P1, PT, 0x2f, 0xf2 ;  /* 0x0000000000f2781c */ /* 0x000fda0000702577 */
[----:B------:R-:W-:Y:S05]  /*0b90*/  @P0 BRA `(.L_x_14) ;  /* 0x0000000400000947 */ /* 0x000fea0003800000 */
[----:B------:R-:W-:Y:S02]  /*0ba0*/  ISETP.GE.AND P0, PT, R10, RZ, PT ;  /* 0x000000ff0a00720c */ /* 0x000fe40003f06270 */
[----:B------:R-:W-:-:S11]  /*0bb0*/  ISETP.GE.AND P1, PT, R11, RZ, PT ;  /* 0x000000ff0b00720c */ /* 0x000fd60003f26270 */
[----:B------:R-:W-:Y:S02]  /*0bc0*/  @P0 IMAD.MOV.U32 R9, RZ, RZ, RZ ;  /* 0x000000ffff090224 */ /* 0x000fe400078e00ff */
[----:B------:R-:W-:Y:S01]  /*0bd0*/  @!P0 FFMA R7, R0, 1.84467440737095516160e+19, RZ ;  /* 0x5f80000000078823 */ /* 0x000fe200000000ff */
[----:B------:R-:W-:Y:S02]  /*0be0*/  @!P0 IMAD.MOV.U32 R9, RZ, RZ, -0x40 ;  /* 0xffffffc0ff098424 */ /* 0x000fe400078e00ff */
[----:B------:R-:W-:Y:S02]  /*0bf0*/  @!P1 FFMA R8, R3, 1.84467440737095516160e+19, RZ ;  /* 0x5f80000003089823 */ /* 0x000fe400000000ff */
[----:B------:R-:W-:-:S07]  /*0c00*/  @!P1 VIADD R9, R9, 0x40 ;  /* 0x0000004009099836 */ /* 0x000fce0000000000 */
.L_x_10:
[----:B------:R-:W-:Y:S01]  /*0c10*/  LEA R3, R6, 0xc0800000, 0x17 ;  /* 0xc080000006037811 */ /* 0x000fe200078eb8ff */
[----:B------:R-:W-:Y:S01]  /*0c20*/  BSSY.RECONVERGENT B2, `(.L_x_15) ;  /* 0x0000036000027945 */ /* 0x000fe20003800200 */
[----:B------:R-:W-:-:S03]  /*0c30*/  IADD3 R4, PT, PT, R4, -0x7f, RZ ;  /* 0xffffff8104047810 */ /* 0x000fc60007ffe0ff */
[----:B------:R-:W-:Y:S02]  /*0c40*/  IMAD.IADD R3, R8, 0x1, -R3 ;  /* 0x0000000108037824 */ /* 0x000fe400078e0a03 */
[C---:B------:R-:W-:Y:S01]  /*0c50*/  IMAD R0, R4.reuse, -0x800000, R7 ;  /* 0xff80000004007824 */ /* 0x040fe200078e0207 */
[----:B------:R-:W-:Y:S01]  /*0c60*/  IADD3 R4, PT, PT, R4, 0x7f, -R6 ;  /* 0x0000007f04047810 */ /* 0x000fe20007ffe806 */
[----:B------:R-:W0:Y:S01]  /*0c70*/  MUFU.RCP R8, R3 ;  /* 0x0000000300087308 */ /* 0x000e220000001000 */
[----:B------:R-:W-:-:S03]  /*0c80*/  FADD.FTZ R11, -R3, -RZ ;  /* 0x800000ff030b7221 */ /* 0x000fc60000010100 */
[----:B------:R-:W-:Y:S02]  /*0c90*/  IMAD.IADD R4, R4, 0x1, R9 ;  /* 0x0000000104047824 */ /* 0x000fe400078e0209 */
[----:B0-----:R-:W-:-:S04]  /*0ca0*/  FFMA R13, R8, R11, 1 ;  /* 0x3f800000080d7423 */ /* 0x001fc8000000000b */
[----:B------:R-:W-:-:S04]  /*0cb0*/  FFMA R10, R8, R13, R8 ;  /* 0x0000000d080a7223 */ /* 0x000fc80000000008 */
[----:B------:R-:W-:-:S04]  /*0cc0*/  FFMA R7, R0, R10, RZ ;  /* 0x0000000a00077223 */ /* 0x000fc800000000ff */
[----:B------:R-:W-:-:S04]  /*0cd0*/  FFMA R8, R11, R7, R0 ;  /* 0x000000070b087223 */ /* 0x000fc80000000000 */
[----:B------:R-:W-:-:S04]  /*0ce0*/  FFMA R7, R10, R8, R7 ;  /* 0x000000080a077223 */ /* 0x000fc80000000007 */
[----:B------:R-:W-:-:S04]  /*0cf0*/  FFMA R8, R11, R7, R0 ;  /* 0x000000070b087223 */ /* 0x000fc80000000000 */
[----:B------:R-:W-:-:S05]  /*0d00*/  FFMA R0, R10, R8, R7 ;  /* 0x000000080a007223 */ /* 0x000fca0000000007 */
[----:B------:R-:W-:-:S04]  /*0d10*/  SHF.R.U32.HI R3, RZ, 0x17, R0 ;  /* 0x00000017ff037819 */ /* 0x000fc80000011600 */
[----:B------:R-:W-:-:S05]  /*0d20*/  LOP3.LUT R3, R3, 0xff, RZ, 0xc0, !PT ;  /* 0x000000ff03037812 */ /* 0x000fca00078ec0ff */
[----:B------:R-:W-:-:S04]  /*0d30*/  IMAD.IADD R9, R3, 0x1, R4 ;  /* 0x0000000103097824 */ /* 0x000fc800078e0204 */
[----:B------:R-:W-:-:S05]  /*0d40*/  VIADD R3, R9, 0xffffffff ;  /* 0xffffffff09037836 */ /* 0x000fca0000000000 */
[----:B------:R-:W-:-:S13]  /*0d50*/  ISETP.GE.U32.AND P0, PT, R3, 0xfe, PT ;  /* 0x000000fe0300780c */ /* 0x000fda0003f06070 */
[----:B------:R-:W-:Y:S05]  /*0d60*/  @!P0 BRA `(.L_x_16) ;  /* 0x0000000000808947 */ /* 0x000fea0003800000 */
[----:B------:R-:W-:-:S13]  /*0d70*/  ISETP.GT.AND P0, PT, R9, 0xfe, PT ;  /* 0x000000fe0900780c */ /* 0x000fda0003f04270 */
[----:B------:R-:W-:Y:S05]  /*0d80*/  @P0 BRA `(.L_x_17) ;  /* 0x00000000006c0947 */ /* 0x000fea0003800000 */
[----:B------:R-:W-:-:S13]  /*0d90*/  ISETP.GE.AND P0, PT, R9, 0x1, PT ;  /* 0x000000010900780c */ /* 0x000fda0003f06270 */
[----:B------:R-:W-:Y:S05]  /*0da0*/  @P0 BRA `(.L_x_18) ;  /* 0x0000000000740947 */ /* 0x000fea0003800000 */
[----:B------:R-:W-:Y:S02]  /*0db0*/  ISETP.GE.AND P0, PT, R9, -0x18, PT ;  /* 0xffffffe80900780c */ /* 0x000fe40003f06270 */
[----:B------:R-:W-:-:S11]  /*0dc0*/  LOP3.LUT R0, R0, 0x80000000, RZ, 0xc0, !PT ;  /* 0x8000000000007812 */ /* 0x000fd600078ec0ff */
[----:B------:R-:W-:Y:S05]  /*0dd0*/  @!P0 BRA `(.L_x_18) ;  /* 0x0000000000688947 */ /* 0x000fea0003800000 */
[CCC-:B------:R-:W-:Y:S01]  /*0de0*/  FFMA.RZ R3, R10.reuse, R8.reuse, R7.reuse ;  /* 0x000000080a037223 */ /* 0x1c0fe2000000c007 */
[CCC-:B------:R-:W-:Y:S01]  /*0df0*/  FFMA.RM R4, R10.reuse, R8.reuse, R7.reuse ;  /* 0x000000080a047223 */ /* 0x1c0fe20000004007 */
[C---:B------:R-:W-:Y:S02]  /*0e00*/  ISETP.NE.AND P2, PT, R9.reuse, RZ, PT ;  /* 0x000000ff0900720c */ /* 0x040fe40003f45270 */
[----:B------:R-:W-:Y:S02]  /*0e10*/  ISETP.NE.AND P1, PT, R9, RZ, PT ;  /* 0x000000ff0900720c */ /* 0x000fe40003f25270 */
[----:B------:R-:W-:Y:S01]  /*0e20*/  LOP3.LUT R6, R3, 0x7fffff, RZ, 0xc0, !PT ;  /* 0x007fffff03067812 */ /* 0x000fe200078ec0ff */
[----:B------:R-:W-:Y:S01]  /*0e30*/  FFMA.RP R3, R10, R8, R7 ;  /* 0x000000080a037223 */ /* 0x000fe20000008007 */
[----:B------:R-:W-:Y:S02]  /*0e40*/  VIADD R7, R9, 0x20 ;  /* 0x0000002009077836 */ /* 0x000fe40000000000 */
[----:B------:R-:W-:Y:S01]  /*0e50*/  LOP3.LUT R6, R6, 0x800000, RZ, 0xfc, !PT ;  /* 0x0080000006067812 */ /* 0x000fe200078efcff */
[----:B------:R-:W-:Y:S01]  /*0e60*/  IMAD.MOV R8, RZ, RZ, -R9 ;  /* 0x000000ffff087224 */ /* 0x000fe200078e0a09 */
[----:B------:R-:W-:-:S02]  /*0e70*/  FSETP.NEU.FTZ.AND P0, PT, R3, R4, PT ;  /* 0x000000040300720b */ /* 0x000fc40003f1d000 */
[----:B------:R-:W-:Y:S02]  /*0e80*/  SHF.L.U32 R7, R6, R7, RZ ;  /* 0x0000000706077219 */ /* 0x000fe400000006ff */
[----:B------:R-:W-:Y:S02]  /*0e90*/  SEL R3, R8, RZ, P2 ;  /* 0x000000ff08037207 */ /* 0x000fe40001000000 */
[----:B------:R-:W-:Y:S02]  /*0ea0*/  ISETP.NE.AND P1, PT, R7, RZ, P1 ;  /* 0x000000ff0700720c */ /* 0x000fe40000f25270 */
[----:B------:R-:W-:Y:S02]  /*0eb0*/  SHF.R.U32.HI R3, RZ, R3, R6 ;  /* 0x00000003ff037219 */ /* 0x000fe40000011606 */
[----:B------:R-:W-:Y:S02]  /*0ec0*/  PLOP3.LUT P0, PT, P0, P1, PT, 0xf8, 0x8f ;  /* 0x00000000008f781c */ /* 0x000fe40000703f70 */
[----:B------:R-:W-:-:S02]  /*0ed0*/  SHF.R.U32.HI R7, RZ, 0x1, R3 ;  /* 0x00000001ff077819 */ /* 0x000fc40000011603 */
[----:B------:R-:W-:-:S04]  /*0ee0*/  SEL R4, RZ, 0x1, !P0 ;  /* 0x00000001ff047807 */ /* 0x000fc80004000000 */
[----:B------:R-:W-:-:S04]  /*0ef0*/  LOP3.LUT R4, R4, 0x1, R7, 0xf8, !PT ;  /* 0x0000000104047812 */ /* 0x000fc800078ef807 */
[----:B------:R-:W-:-:S05]  /*0f00*/  LOP3.LUT R4, R4, R3, RZ, 0xc0, !PT ;  /* 0x0000000304047212 */ /* 0x000fca00078ec0ff */
[----:B------:R-:W-:-:S05]  /*0f10*/  IMAD.IADD R7, R7, 0x1, R4 ;  /* 0x0000000107077824 */ /* 0x000fca00078e0204 */
[----:B------:R-:W-:Y:S01]  /*0f20*/  LOP3.LUT R0, R7, R0, RZ, 0xfc, !PT ;  /* 0x0000000007007212 */ /* 0x000fe200078efcff */
[----:B------:R-:W-:Y:S06]  /*0f30*/  BRA `(.L_x_18) ;  /* 0x0000000000107947 */ /* 0x000fec0003800000 */
.L_x_17:
[----:B------:R-:W-:-:S04]  /*0f40*/  LOP3.LUT R0, R0, 0x80000000, RZ, 0xc0, !PT ;  /* 0x8000000000007812 */ /* 0x000fc800078ec0ff */
[----:B------:R-:W-:Y:S01]  /*0f50*/  LOP3.LUT R0, R0, 0x7f800000, RZ, 0xfc, !PT ;  /* 0x7f80000000007812 */ /* 0x000fe200078efcff */
[----:B------:R-:W-:Y:S06]  /*0f60*/  BRA `(.L_x_18) ;  /* 0x0000000000047947 */ /* 0x000fec0003800000 */
.L_x_16:
[----:B------:R-:W-:-:S07]  /*0f70*/  IMAD R0, R4, 0x800000, R0 ;  /* 0x0080000004007824 */ /* 0x000fce00078e0200 */
.L_x_18:
[----:B------:R-:W-:Y:S05]  /*0f80*/  BSYNC.RECONVERGENT B2 ;  /* 0x0000000000027941 */ /* 0x000fea0003800200 */
.L_x_15:
[----:B------:R-:W-:Y:S05]  /*0f90*/  BRA `(.L_x_19) ;  /* 0x0000000000207947 */ /* 0x000fea0003800000 */
.L_x_14:
[----:B------:R-:W-:-:S04]  /*0fa0*/  LOP3.LUT R0, R8, 0x80000000, R7, 0x48, !PT ;  /* 0x8000000008007812 */ /* 0x000fc800078e4807 */
[----:B------:R-:W-:Y:S01]  /*0fb0*/  LOP3.LUT R0, R0, 0x7f800000, RZ, 0xfc, !PT ;  /* 0x7f80000000007812 */ /* 0x000fe200078efcff */
[----:B------:R-:W-:Y:S06]  /*0fc0*/  BRA `(.L_x_19) ;  /* 0x0000000000147947 */ /* 0x000fec0003800000 */
.L_x_13:
[----:B------:R-:W-:Y:S01]  /*0fd0*/  LOP3.LUT R0, R8, 0x80000000, R7, 0x48, !PT ;  /* 0x8000000008007812 */ /* 0x000fe200078e4807 */
[----:B------:R-:W-:Y:S06]  /*0fe0*/  BRA `(.L_x_19) ;  /* 0x00000000000c7947 */ /* 0x000fec0003800000 */
.L_x_12:
[----:B------:R-:W0:Y:S01]  /*0ff0*/  MUFU.RSQ R0, -QNAN ;  /* 0xffc0000000007908 */ /* 0x000e220000001400 */
[----:B------:R-:W-:Y:S05]  /*1000*/  BRA `(.L_x_19) ;  /* 0x0000000000047947 */ /* 0x000fea0003800000 */
.L_x_11:
[----:B------:R-:W-:-:S07]  /*1010*/  FADD.FTZ R0, R0, R3 ;  /* 0x0000000300007221 */ /* 0x000fce0000010000 */
.L_x_19:
[----:B------:R-:W-:Y:S05]  /*1020*/  BSYNC.RECONVERGENT B1 ;  /* 0x0000000000017941 */ /* 0x000fea0003800200 */
.L_x_9:
[----:B------:R-:W-:-:S04]  /*1030*/  IMAD.MOV.U32 R3, RZ, RZ, 0x0 ;  /* 0x00000000ff037424 */ /* 0x000fc800078e00ff */
[----:B0-----:R-:W-:Y:S05]  /*1040*/  RET.REL.NODEC R2 `(_Z6updatePfii) ;  /* 0xffffffec02ec7950 */ /* 0x001fea0003c3ffff */
.L_x_20:
[----:B------:R-:W-:-:S00]  /*1050*/  BRA `(.L_x_20) ;  /* 0xfffffffc00fc7947 */ /* 0x000fc0000383ffff */
[----:B------:R-:W-:-:S00]  /*1060*/  NOP ;  /* 0x0000000000007918 */ /* 0x000fc00000000000 */
        /* <DEDUP_REMOVED lines=9> */
.L_x_21:


//--------------------- .nv.global.init           --------------------------
	.section	.nv.global.init,"aw",@progbits
	.align	4
.nv.global.init:
	.type		__cudart_i2opi_f,@object
	.size		__cudart_i2opi_f,(.L_0 - __cudart_i2opi_f)
__cudart_i2opi_f:
        /*0000*/ 	.byte	0x41, 0x90, 0x43, 0x3c, 0x99, 0x95, 0x62, 0xdb, 0xc0, 0xdd, 0x34, 0xf5, 0xd1, 0x57, 0x27, 0xfc
        /*0010*/ 	.byte	0x29, 0x15, 0x44, 0x4e, 0x6e, 0x83, 0xf9, 0xa2
.L_0:


//--------------------- .nv.shared.reserved.0     --------------------------
	.section	.nv.shared.reserved.0,"aw",@nobits
	.weak		__nv_reservedSMEM_offset_0_alias
	.size		__nv_reservedSMEM_offset_0_alias, 0, 64
	.other		__nv_reservedSMEM_offset_0_alias,@"STO_CUDA_RESERVED_SHARED STV_DEFAULT"
__nv_reservedSMEM_offset_0_alias:
	.zero		0
	.zero		64


//--------------------- .nv.constant0._Z6updatePfii --------------------------
	.section	.nv.constant0._Z6updatePfii,"a",@progbits
	.sectionflags	@""
	.align	4
.nv.constant0._Z6updatePfii:
	.zero		912


//--------------------- SYMBOLS --------------------------

	.type		.nv.reservedSmem.offset0,@object
	.size		.nv.reservedSmem.offset0,0x4
